//
// Generated by NVIDIA NVVM Compiler
//
// Compiler Build ID: CL-36424714
// Cuda compilation tools, release 13.0, V13.0.88
// Based on NVVM 20.0.0
//

.version 9.0
.target sm_100
.address_size 64

	// .globl	_Z7vec_dotPfS_S_
// _ZZ7vec_dotPfS_S_E1s has been demoted

.visible .entry _Z7vec_dotPfS_S_(
	.param .u64 .ptr .align 1 _Z7vec_dotPfS_S__param_0,
	.param .u64 .ptr .align 1 _Z7vec_dotPfS_S__param_1,
	.param .u64 .ptr .align 1 _Z7vec_dotPfS_S__param_2
)
{
	.reg .pred 	%p<8>;
	.reg .b32 	%r<14>;
	.reg .b32 	%f<8>;
	.reg .b64 	%rd<12>;
	// demoted variable
	.shared .align 4 .b8 _ZZ7vec_dotPfS_S_E1s[96];
	ld.param.u64 	%rd1, [_Z7vec_dotPfS_S__param_0];
	ld.param.u64 	%rd2, [_Z7vec_dotPfS_S__param_1];
	ld.param.u64 	%rd3, [_Z7vec_dotPfS_S__param_2];
	mov.u32 	%r1, %tid.x;
	mov.u32 	%r13, %ntid.x;
	mov.u32 	%r3, %ctaid.x;
	mad.lo.s32 	%r4, %r13, %r3, %r1;
	setp.gt.s32 	%p1, %r4, 23;
	shl.b32 	%r8, %r1, 2;
	mov.u32 	%r9, _ZZ7vec_dotPfS_S_E1s;
	add.s32 	%r5, %r9, %r8;
	@%p1 bra 	$L__BB0_2;
	cvta.to.global.u64 	%rd4, %rd1;
	cvta.to.global.u64 	%rd5, %rd2;
	mul.wide.s32 	%rd6, %r4, 4;
	add.s64 	%rd7, %rd4, %rd6;
	ld.global.f32 	%f1, [%rd7];
	add.s64 	%rd8, %rd5, %rd6;
	ld.global.f32 	%f2, [%rd8];
	mul.f32 	%f3, %f1, %f2;
	st.shared.f32 	[%r5], %f3;
$L__BB0_2:
	bar.sync 	0;
	setp.lt.u32 	%p2, %r13, 2;
	@%p2 bra 	$L__BB0_6;
$L__BB0_3:
	shr.u32 	%r7, %r13, 1;
	setp.ge.u32 	%p3, %r1, %r7;
	add.s32 	%r10, %r7, %r4;
	setp.gt.s32 	%p4, %r10, 23;
	or.pred  	%p5, %p3, %p4;
	@%p5 bra 	$L__BB0_5;
	shl.b32 	%r11, %r7, 2;
	add.s32 	%r12, %r5, %r11;
	ld.shared.f32 	%f4, [%r12];
	ld.shared.f32 	%f5, [%r5];
	add.f32 	%f6, %f4, %f5;
	st.shared.f32 	[%r5], %f6;
$L__BB0_5:
	setp.gt.u32 	%p6, %r13, 3;
	mov.u32 	%r13, %r7;
	@%p6 bra 	$L__BB0_3;
$L__BB0_6:
	bar.sync 	0;
	setp.ne.s32 	%p7, %r1, 0;
	@%p7 bra 	$L__BB0_8;
	ld.shared.f32 	%f7, [_ZZ7vec_dotPfS_S_E1s];
	cvta.to.global.u64 	%rd9, %rd3;
	mul.wide.u32 	%rd10, %r3, 4;
	add.s64 	%rd11, %rd9, %rd10;
	st.global.f32 	[%rd11], %f7;
$L__BB0_8:
	ret;

}


// ===== COMPILED SASS (sm_100) =====

	.target	sm_100

	.elftype	@"ET_EXEC"


//--------------------- .note.nv.tkinfo           --------------------------
	.section	.note.nv.tkinfo,"",@"SHT_NOTE"
	.sectionflags	@"SHF_NOTE_NV_TKINFO"
	.tkinfo
        /*0018*/ 	.word	0x00000002
        /*0030*/ 	.string	""
        /*0030*/ 	.string	"ptxas"
        /*0030*/ 	.string	"Cuda compilation tools, release 13.0, V13.0.88"
        /*0030*/ 	.string	"Build cuda_13.0.r13.0/compiler.36424714_0"
        /*0030*/ 	.string	"-arch sm_100 -m 64 "



//--------------------- .note.nv.cuinfo           --------------------------
	.section	.note.nv.cuinfo,"",@"SHT_NOTE"
	.sectionflags	@"SHF_NOTE_NV_CUINFO"
        /*0018*/ 	.short	0x0002
        /*001a*/ 	.short	0x0064
        /*001c*/ 	.short	0x0082
	.zero		2


//--------------------- .nv.info                  --------------------------
	.section	.nv.info,"",@"SHT_CUDA_INFO"
	.align	4


	//----- nvinfo : EIATTR_REGCOUNT
	.align		4
        /*0000*/ 	.byte	0x04, 0x2f
        /*0002*/ 	.short	(.L_1 - .L_0)
	.align		4
.L_0:
        /*0004*/ 	.word	index@(_Z7vec_dotPfS_S_)
        /*0008*/ 	.word	0x0000000e


	//----- nvinfo : EIATTR_FRAME_SIZE
	.align		4
.L_1:
        /*000c*/ 	.byte	0x04, 0x11
        /*000e*/ 	.short	(.L_3 - .L_2)
	.align		4
.L_2:
        /*0010*/ 	.word	index@(_Z7vec_dotPfS_S_)
        /*0014*/ 	.word	0x00000000


	//----- nvinfo : EIATTR_MIN_STACK_SIZE
	.align		4
.L_3:
        /*0018*/ 	.byte	0x04, 0x12
        /*001a*/ 	.short	(.L_5 - .L_4)
	.align		4
.L_4:
        /*001c*/ 	.word	index@(_Z7vec_dotPfS_S_)
        /*0020*/ 	.word	0x00000000
.L_5:


//--------------------- .nv.compat                --------------------------
	.section	.nv.compat,"",@"SHT_CUDA_COMPAT_INFO"
	.align	4
        /*0000*/ 	.byte	0x02, 0x09, 0x00, 0x00, 0x02, 0x02, 0x01, 0x00, 0x02, 0x05, 0x05, 0x00, 0x03, 0x07, 0x01, 0x01
        /*0010*/ 	.byte	0x02, 0x03, 0x00, 0x00, 0x02, 0x06, 0x01, 0x00, 0x04, 0x0b, 0x08, 0x00, 0x09, 0x00, 0x00, 0x00
        /*0020*/ 	.byte	0x00, 0x00, 0x00, 0x00


//--------------------- .nv.info._Z7vec_dotPfS_S_ --------------------------
	.section	.nv.info._Z7vec_dotPfS_S_,"",@"SHT_CUDA_INFO"
	.sectionflags	@""
	.align	4


	//----- nvinfo : EIATTR_CUDA_API_VERSION
	.align		4
        /*0000*/ 	.byte	0x04, 0x37
        /*0002*/ 	.short	(.L_7 - .L_6)
.L_6:
        /*0004*/ 	.word	0x00000082


	//----- nvinfo : EIATTR_KPARAM_INFO
	.align		4
.L_7:
        /*0008*/ 	.byte	0x04, 0x17
        /*000a*/ 	.short	(.L_9 - .L_8)
.L_8:
        /*000c*/ 	.word	0x00000000
        /*0010*/ 	.short	0x0002
        /*0012*/ 	.short	0x0010
        /*0014*/ 	.byte	0x00, 0xf5, 0x21, 0x00


	//----- nvinfo : EIATTR_KPARAM_INFO
	.align		4
.L_9:
        /*0018*/ 	.byte	0x04, 0x17
        /*001a*/ 	.short	(.L_11 - .L_10)
.L_10:
        /*001c*/ 	.word	0x00000000
        /*0020*/ 	.short	0x0001
        /*0022*/ 	.short	0x0008
        /*0024*/ 	.byte	0x00, 0xf5, 0x21, 0x00


	//----- nvinfo : EIATTR_KPARAM_INFO
	.align		4
.L_11:
        /*0028*/ 	.byte	0x04, 0x17
        /*002a*/ 	.short	(.L_13 - .L_12)
.L_12:
        /*002c*/ 	.word	0x00000000
        /*0030*/ 	.short	0x0000
        /*0032*/ 	.short	0x0000
        /*0034*/ 	.byte	0x00, 0xf5, 0x21, 0x00


	//----- nvinfo : EIATTR_SPARSE_MMA_MASK
	.align		4
.L_13:
        /*0038*/ 	.byte	0x03, 0x50
        /*003a*/ 	.short	0x0000


	//----- nvinfo : EIATTR_MAXREG_COUNT
	.align		4
        /*003c*/ 	.byte	0x03, 0x1b
        /*003e*/ 	.short	0x00ff


	//----- nvinfo : EIATTR_NUM_BARRIERS
	.align		4
        /*0040*/ 	.byte	0x02, 0x4c
        /*0042*/ 	.byte	0x01
	.zero		1


	//----- nvinfo : EIATTR_MERCURY_ISA_VERSION
	.align		4
        /*0044*/ 	.byte	0x03, 0x5f
        /*0046*/ 	.short	0x0101


	//----- nvinfo : EIATTR_VRC_CTA_INIT_COUNT
	.align		4
        /*0048*/ 	.byte	0x02, 0x4a
	.zero		1
	.zero		1


	//----- nvinfo : EIATTR_EXIT_INSTR_OFFSETS
	.align		4
        /*004c*/ 	.byte	0x04, 0x1c
        /*004e*/ 	.short	(.L_15 - .L_14)


	//   ....[0]....
.L_14:
        /*0050*/ 	.word	0x00000250


	//   ....[1]....
        /*0054*/ 	.word	0x000002d0


	//----- nvinfo : EIATTR_CBANK_PARAM_SIZE
	.align		4
.L_15:
        /*0058*/ 	.byte	0x03, 0x19
        /*005a*/ 	.short	0x0018


	//----- nvinfo : EIATTR_PARAM_CBANK
	.align		4
        /*005c*/ 	.byte	0x04, 0x0a
        /*005e*/ 	.short	(.L_17 - .L_16)
	.align		4
.L_16:
        /*0060*/ 	.word	index@(.nv.constant0._Z7vec_dotPfS_S_)
        /*0064*/ 	.short	0x0380
        /*0066*/ 	.short	0x0018


	//----- nvinfo : EIATTR_SW_WAR
	.align		4
.L_17:
        /*0068*/ 	.byte	0x04, 0x36
        /*006a*/ 	.short	(.L_19 - .L_18)
.L_18:
        /*006c*/ 	.word	0x00000008
.L_19:


//--------------------- .nv.callgraph             --------------------------
	.section	.nv.callgraph,"",@"SHT_CUDA_CALLGRAPH"
	.align	4
	.sectionentsize	8
	.align		4
        /*0000*/ 	.word	0x00000000
	.align		4
        /*0004*/ 	.word	0xffffffff
	.align		4
        /*0008*/ 	.word	0x00000000
	.align		4
        /*000c*/ 	.word	0xfffffffe
	.align		4
        /*0010*/ 	.word	0x00000000
	.align		4
        /*0014*/ 	.word	0xfffffffd
	.align		4
        /*0018*/ 	.word	0x00000000
	.align		4
        /*001c*/ 	.word	0xfffffffc


//--------------------- .text._Z7vec_dotPfS_S_    --------------------------
	.section	.text._Z7vec_dotPfS_S_,"ax",@progbits
	.align	128
        .global         _Z7vec_dotPfS_S_
        .type           _Z7vec_dotPfS_S_,@function
        .size           _Z7vec_dotPfS_S_,(.L_x_3 - _Z7vec_dotPfS_S_)
        .other          _Z7vec_dotPfS_S_,@"STO_CUDA_ENTRY STV_DEFAULT"
_Z7vec_dotPfS_S_:
.text._Z7vec_dotPfS_S_:
[----:B------:R-:W-:Y:S01]  /*0000*/  LDC R1, c[0x0][0x37c] ;  /* 0x0000df00ff017b82 */ /* 0x000fe20000000800 */
[----:B------:R-:W0:Y:S01]  /*0010*/  S2R R8, SR_TID.X ;  /* 0x0000000000087919 */ /* 0x000e220000002100 */
[----:B------:R-:W0:Y:S06]  /*0020*/  LDCU UR8, c[0x0][0x360] ;  /* 0x00006c00ff0877ac */ /* 0x000e2c0008000800 */
[----:B------:R-:W1:Y:S01]  /*0030*/  LDC.64 R2, c[0x0][0x380] ;  /* 0x0000e000ff027b82 */ /* 0x000e620000000a00 */
[----:B------:R-:W0:Y:S01]  /*0040*/  S2R R11, SR_CTAID.X ;  /* 0x00000000000b7919 */ /* 0x000e220000002500 */
[----:B------:R-:W2:Y:S06]  /*0050*/  LDCU.64 UR6, c[0x0][0x358] ;  /* 0x00006b00ff0677ac */ /* 0x000eac0008000a00 */
[----:B------:R-:W3:Y:S01]  /*0060*/  LDC.64 R4, c[0x0][0x388] ;  /* 0x0000e200ff047b82 */ /* 0x000ee20000000a00 */
[----:B0-----:R-:W-:-:S05]  /*0070*/  IMAD R7, R11, UR8, R8 ;  /* 0x000000080b077c24 */ /* 0x001fca000f8e0208 */
[----:B------:R-:W-:-:S13]  /*0080*/  ISETP.GT.AND P0, PT, R7, 0x17, PT ;  /* 0x000000170700780c */ /* 0x000fda0003f04270 */
[----:B-1----:R-:W-:-:S04]  /*0090*/  @!P0 IMAD.WIDE R2, R7, 0x4, R2 ;  /* 0x0000000407028825 */ /* 0x002fc800078e0202 */
[----:B---3--:R-:W-:Y:S02]  /*00a0*/  @!P0 IMAD.WIDE R4, R7, 0x4, R4 ;  /* 0x0000000407048825 */ /* 0x008fe400078e0204 */
[----:B--2---:R-:W2:Y:S04]  /*00b0*/  @!P0 LDG.E R2, desc[UR6][R2.64] ;  /* 0x0000000602028981 */ /* 0x004ea8000c1e1900 */
[----:B------:R-:W2:Y:S01]  /*00c0*/  @!P0 LDG.E R5, desc[UR6][R4.64] ;  /* 0x0000000604058981 */ /* 0x000ea2000c1e1900 */
[----:B------:R-:W0:Y:S01]  /*00d0*/  S2UR UR5, SR_CgaCtaId ;  /* 0x00000000000579c3 */ /* 0x000e220000008800 */
[----:B------:R-:W-:Y:S01]  /*00e0*/  IMAD.U32 R6, RZ, RZ, UR8 ;  /* 0x00000008ff067e24 */ /* 0x000fe2000f8e00ff */
[----:B------:R-:W-:Y:S01]  /*00f0*/  UMOV UR4, 0x400 ;  /* 0x0000040000047882 */ /* 0x000fe20000000000 */
[----:B------:R-:W-:-:S03]  /*0100*/  ISETP.NE.AND P1, PT, R8, RZ, PT ;  /* 0x000000ff0800720c */ /* 0x000fc60003f25270 */
[----:B------:R-:W-:Y:S01]  /*0110*/  ISETP.GE.U32.AND P2, PT, R6, 0x2, PT ;  /* 0x000000020600780c */ /* 0x000fe20003f46070 */
[----:B0-----:R-:W-:-:S06]  /*0120*/  ULEA UR4, UR5, UR4, 0x18 ;  /* 0x0000000405047291 */ /* 0x001fcc000f8ec0ff */
[----:B------:R-:W-:Y:S01]  /*0130*/  LEA R0, R8, UR4, 0x2 ;  /* 0x0000000408007c11 */ /* 0x000fe2000f8e10ff */
[----:B--2---:R-:W-:-:S05]  /*0140*/  @!P0 FMUL R9, R2, R5 ;  /* 0x0000000502098220 */ /* 0x004fca0000400000 */
[----:B------:R0:W-:Y:S01]  /*0150*/  @!P0 STS [R0], R9 ;  /* 0x0000000900008388 */ /* 0x0001e20000000800 */
[----:B------:R-:W-:Y:S06]  /*0160*/  BAR.SYNC.DEFER_BLOCKING 0x0 ;  /* 0x0000000000007b1d */ /* 0x000fec0000010000 */
[----:B------:R-:W-:Y:S05]  /*0170*/  @!P2 BRA `(.L_x_0) ;  /* 0x000000000030a947 */ /* 0x000fea0003800000 */
.L_x_1:
[----:B------:R-:W-:-:S05]  /*0180*/  SHF.R.U32.HI R5, RZ, 0x1, R6 ;  /* 0x00000001ff057819 */ /* 0x000fca0000011606 */
[----:B------:R-:W-:-:S05]  /*0190*/  IMAD.IADD R2, R7, 0x1, R5 ;  /* 0x0000000107027824 */ /* 0x000fca00078e0205 */
[----:B------:R-:W-:-:S04]  /*01a0*/  ISETP.GT.AND P0, PT, R2, 0x17, PT ;  /* 0x000000170200780c */ /* 0x000fc80003f04270 */
[----:B------:R-:W-:-:S13]  /*01b0*/  ISETP.GE.U32.OR P0, PT, R8, R5, P0 ;  /* 0x000000050800720c */ /* 0x000fda0000706470 */
[----:B------:R-:W-:Y:S01]  /*01c0*/  @!P0 LEA R2, R5, R0, 0x2 ;  /* 0x0000000005028211 */ /* 0x000fe200078e10ff */
[----:B------:R-:W-:Y:S05]  /*01d0*/  @!P0 LDS R3, [R0] ;  /* 0x0000000000038984 */ /* 0x000fea0000000800 */
[----:B------:R-:W1:Y:S02]  /*01e0*/  @!P0 LDS R2, [R2] ;  /* 0x0000000002028984 */ /* 0x000e640000000800 */
[----:B-1----:R-:W-:-:S05]  /*01f0*/  @!P0 FADD R3, R2, R3 ;  /* 0x0000000302038221 */ /* 0x002fca0000000000 */
[----:B------:R1:W-:Y:S01]  /*0200*/  @!P0 STS [R0], R3 ;  /* 0x0000000300008388 */ /* 0x0003e20000000800 */
[----:B------:R-:W-:Y:S01]  /*0210*/  ISETP.GT.U32.AND P0, PT, R6, 0x3, PT ;  /* 0x000000030600780c */ /* 0x000fe20003f04070 */
[----:B------:R-:W-:-:S12]  /*0220*/  IMAD.MOV.U32 R6, RZ, RZ, R5 ;  /* 0x000000ffff067224 */ /* 0x000fd800078e0005 */
[----:B-1----:R-:W-:Y:S05]  /*0230*/  @P0 BRA `(.L_x_1) ;  /* 0xfffffffc00d00947 */ /* 0x002fea000383ffff */
.L_x_0:
[----:B------:R-:W-:Y:S06]  /*0240*/  BAR.SYNC.DEFER_BLOCKING 0x0 ;  /* 0x0000000000007b1d */ /* 0x000fec0000010000 */
[----:B------:R-:W-:Y:S05]  /*0250*/  @P1 EXIT ;  /* 0x000000000000194d */ /* 0x000fea0003800000 */
[----:B------:R-:W1:Y:S01]  /*0260*/  S2UR UR5, SR_CgaCtaId ;  /* 0x00000000000579c3 */ /* 0x000e620000008800 */
[----:B------:R-:W-:-:S07]  /*0270*/  UMOV UR4, 0x400 ;  /* 0x0000040000047882 */ /* 0x000fce0000000000 */
[----:B------:R-:W2:Y:S01]  /*0280*/  LDC.64 R2, c[0x0][0x390] ;  /* 0x0000e400ff027b82 */ /* 0x000ea20000000a00 */
[----:B-1----:R-:W-:Y:S01]  /*0290*/  ULEA UR4, UR5, UR4, 0x18 ;  /* 0x0000000405047291 */ /* 0x002fe2000f8ec0ff */
[----:B--2---:R-:W-:-:S08]  /*02a0*/  IMAD.WIDE.U32 R2, R11, 0x4, R2 ;  /* 0x000000040b027825 */ /* 0x004fd000078e0002 */
[----:B------:R-:W1:Y:S04]  /*02b0*/  LDS R5, [UR4] ;  /* 0x00000004ff057984 */ /* 0x000e680008000800 */
[----:B-1----:R-:W-:Y:S01]  /*02c0*/  STG.E desc[UR6][R2.64], R5 ;  /* 0x0000000502007986 */ /* 0x002fe2000c101906 */
[----:B------:R-:W-:Y:S05]  /*02d0*/  EXIT ;  /* 0x000000000000794d */ /* 0x000fea0003800000 */
.L_x_2:
[----:B------:R-:W-:-:S00]  /*02e0*/  BRA `(.L_x_2) ;  /* 0xfffffffc00fc7947 */ /* 0x000fc0000383ffff */
[----:B------:R-:W-:-:S00]  /*02f0*/  NOP ;  /* 0x0000000000007918 */ /* 0x000fc00000000000 */
        /* <DEDUP_REMOVED lines=8> */
.L_x_3:


//--------------------- .nv.shared._Z7vec_dotPfS_S_ --------------------------
	.section	.nv.shared._Z7vec_dotPfS_S_,"aw",@nobits
	.sectionflags	@""
	.align	4
.nv.shared._Z7vec_dotPfS_S_:
	.zero		1120


//--------------------- .nv.shared.reserved.0     --------------------------
	.section	.nv.shared.reserved.0,"aw",@nobits
	.weak		__nv_reservedSMEM_offset_0_alias
	.size		__nv_reservedSMEM_offset_0_alias, 0, 64
	.other		__nv_reservedSMEM_offset_0_alias,@"STO_CUDA_RESERVED_SHARED STV_DEFAULT"
__nv_reservedSMEM_offset_0_alias:
	.zero		0
	.zero		64


//--------------------- .nv.constant0._Z7vec_dotPfS_S_ --------------------------
	.section	.nv.constant0._Z7vec_dotPfS_S_,"a",@progbits
	.sectionflags	@""
	.align	4
.nv.constant0._Z7vec_dotPfS_S_:
	.zero		920


//--------------------- SYMBOLS --------------------------

	.type		.nv.reservedSmem.offset0,@object
	.size		.nv.reservedSmem.offset0,0x4
	.type		.nv.reservedSmem.cap,@object
	.size		.nv.reservedSmem.cap,0x4
